//
// Generated by NVIDIA NVVM Compiler
//
// Compiler Build ID: CL-36424714
// Cuda compilation tools, release 13.0, V13.0.88
// Based on NVVM 20.0.0
//

.version 9.0
.target sm_100
.address_size 64

	// .globl	_Z9l1_kerneliPfS_S_S_

.visible .entry _Z9l1_kerneliPfS_S_S_(
	.param .u32 _Z9l1_kerneliPfS_S_S__param_0,
	.param .u64 .ptr .align 1 _Z9l1_kerneliPfS_S_S__param_1,
	.param .u64 .ptr .align 1 _Z9l1_kerneliPfS_S_S__param_2,
	.param .u64 .ptr .align 1 _Z9l1_kerneliPfS_S_S__param_3,
	.param .u64 .ptr .align 1 _Z9l1_kerneliPfS_S_S__param_4
)
{
	.reg .pred 	%p<3>;
	.reg .b32 	%r<9>;
	.reg .b32 	%f<6>;
	.reg .b64 	%rd<14>;

	ld.param.u32 	%r2, [_Z9l1_kerneliPfS_S_S__param_0];
	ld.param.u64 	%rd1, [_Z9l1_kerneliPfS_S_S__param_1];
	ld.param.u64 	%rd2, [_Z9l1_kerneliPfS_S_S__param_2];
	ld.param.u64 	%rd3, [_Z9l1_kerneliPfS_S_S__param_3];
	ld.param.u64 	%rd4, [_Z9l1_kerneliPfS_S_S__param_4];
	mov.u32 	%r3, %ctaid.x;
	mov.u32 	%r4, %ctaid.y;
	mov.u32 	%r5, %nctaid.x;
	mad.lo.s32 	%r6, %r4, %r5, %r3;
	mov.u32 	%r7, %ntid.x;
	mov.u32 	%r8, %tid.x;
	mad.lo.s32 	%r1, %r6, %r7, %r8;
	setp.ge.s32 	%p1, %r1, %r2;
	@%p1 bra 	$L__BB0_2;
	cvta.to.global.u64 	%rd5, %rd2;
	cvta.to.global.u64 	%rd6, %rd1;
	cvta.to.global.u64 	%rd7, %rd4;
	cvta.to.global.u64 	%rd8, %rd3;
	mul.wide.s32 	%rd9, %r1, 4;
	add.s64 	%rd10, %rd5, %rd9;
	ld.global.f32 	%f1, [%rd10];
	add.s64 	%rd11, %rd6, %rd9;
	ld.global.f32 	%f2, [%rd11];
	sub.f32 	%f3, %f1, %f2;
	abs.f32 	%f4, %f3;
	add.s64 	%rd12, %rd7, %rd9;
	st.global.f32 	[%rd12], %f4;
	setp.gt.f32 	%p2, %f3, 0f00000000;
	selp.f32 	%f5, 0f3F800000, 0fBF800000, %p2;
	add.s64 	%rd13, %rd8, %rd9;
	st.global.f32 	[%rd13], %f5;
$L__BB0_2:
	ret;

}


// ===== COMPILED SASS (sm_100) =====

	.target	sm_100

	.elftype	@"ET_EXEC"


//--------------------- .note.nv.tkinfo           --------------------------
	.section	.note.nv.tkinfo,"",@"SHT_NOTE"
	.sectionflags	@"SHF_NOTE_NV_TKINFO"
	.tkinfo
        /*0018*/ 	.word	0x00000002
        /*0030*/ 	.string	""
        /*0030*/ 	.string	"ptxas"
        /*0030*/ 	.string	"Cuda compilation tools, release 13.0, V13.0.88"
        /*0030*/ 	.string	"Build cuda_13.0.r13.0/compiler.36424714_0"
        /*0030*/ 	.string	"-arch sm_100 -m 64 "



//--------------------- .note.nv.cuinfo           --------------------------
	.section	.note.nv.cuinfo,"",@"SHT_NOTE"
	.sectionflags	@"SHF_NOTE_NV_CUINFO"
        /*0018*/ 	.short	0x0002
        /*001a*/ 	.short	0x0064
        /*001c*/ 	.short	0x0082
	.zero		2


//--------------------- .nv.info                  --------------------------
	.section	.nv.info,"",@"SHT_CUDA_INFO"
	.align	4


	//----- nvinfo : EIATTR_REGCOUNT
	.align		4
        /*0000*/ 	.byte	0x04, 0x2f
        /*0002*/ 	.short	(.L_1 - .L_0)
	.align		4
.L_0:
        /*0004*/ 	.word	index@(_Z9l1_kerneliPfS_S_S_)
        /*0008*/ 	.word	0x00000010


	//----- nvinfo : EIATTR_FRAME_SIZE
	.align		4
.L_1:
        /*000c*/ 	.byte	0x04, 0x11
        /*000e*/ 	.short	(.L_3 - .L_2)
	.align		4
.L_2:
        /*0010*/ 	.word	index@(_Z9l1_kerneliPfS_S_S_)
        /*0014*/ 	.word	0x00000000


	//----- nvinfo : EIATTR_MIN_STACK_SIZE
	.align		4
.L_3:
        /*0018*/ 	.byte	0x04, 0x12
        /*001a*/ 	.short	(.L_5 - .L_4)
	.align		4
.L_4:
        /*001c*/ 	.word	index@(_Z9l1_kerneliPfS_S_S_)
        /*0020*/ 	.word	0x00000000
.L_5:


//--------------------- .nv.compat                --------------------------
	.section	.nv.compat,"",@"SHT_CUDA_COMPAT_INFO"
	.align	4
        /*0000*/ 	.byte	0x02, 0x09, 0x00, 0x00, 0x02, 0x02, 0x01, 0x00, 0x02, 0x05, 0x05, 0x00, 0x03, 0x07, 0x01, 0x01
        /*0010*/ 	.byte	0x02, 0x03, 0x00, 0x00, 0x02, 0x06, 0x01, 0x00, 0x04, 0x0b, 0x08, 0x00, 0x09, 0x00, 0x00, 0x00
        /*0020*/ 	.byte	0x00, 0x00, 0x00, 0x00


//--------------------- .nv.info._Z9l1_kerneliPfS_S_S_ --------------------------
	.section	.nv.info._Z9l1_kerneliPfS_S_S_,"",@"SHT_CUDA_INFO"
	.sectionflags	@""
	.align	4


	//----- nvinfo : EIATTR_CUDA_API_VERSION
	.align		4
        /*0000*/ 	.byte	0x04, 0x37
        /*0002*/ 	.short	(.L_7 - .L_6)
.L_6:
        /*0004*/ 	.word	0x00000082


	//----- nvinfo : EIATTR_KPARAM_INFO
	.align		4
.L_7:
        /*0008*/ 	.byte	0x04, 0x17
        /*000a*/ 	.short	(.L_9 - .L_8)
.L_8:
        /*000c*/ 	.word	0x00000000
        /*0010*/ 	.short	0x0004
        /*0012*/ 	.short	0x0020
        /*0014*/ 	.byte	0x00, 0xf5, 0x21, 0x00


	//----- nvinfo : EIATTR_KPARAM_INFO
	.align		4
.L_9:
        /*0018*/ 	.byte	0x04, 0x17
        /*001a*/ 	.short	(.L_11 - .L_10)
.L_10:
        /*001c*/ 	.word	0x00000000
        /*0020*/ 	.short	0x0003
        /*0022*/ 	.short	0x0018
        /*0024*/ 	.byte	0x00, 0xf5, 0x21, 0x00


	//----- nvinfo : EIATTR_KPARAM_INFO
	.align		4
.L_11:
        /*0028*/ 	.byte	0x04, 0x17
        /*002a*/ 	.short	(.L_13 - .L_12)
.L_12:
        /*002c*/ 	.word	0x00000000
        /*0030*/ 	.short	0x0002
        /*0032*/ 	.short	0x0010
        /*0034*/ 	.byte	0x00, 0xf5, 0x21, 0x00


	//----- nvinfo : EIATTR_KPARAM_INFO
	.align		4
.L_13:
        /*0038*/ 	.byte	0x04, 0x17
        /*003a*/ 	.short	(.L_15 - .L_14)
.L_14:
        /*003c*/ 	.word	0x00000000
        /*0040*/ 	.short	0x0001
        /*0042*/ 	.short	0x0008
        /*0044*/ 	.byte	0x00, 0xf5, 0x21, 0x00


	//----- nvinfo : EIATTR_KPARAM_INFO
	.align		4
.L_15:
        /*0048*/ 	.byte	0x04, 0x17
        /*004a*/ 	.short	(.L_17 - .L_16)
.L_16:
        /*004c*/ 	.word	0x00000000
        /*0050*/ 	.short	0x0000
        /*0052*/ 	.short	0x0000
        /*0054*/ 	.byte	0x00, 0xf0, 0x11, 0x00


	//----- nvinfo : EIATTR_SPARSE_MMA_MASK
	.align		4
.L_17:
        /*0058*/ 	.byte	0x03, 0x50
        /*005a*/ 	.short	0x0000


	//----- nvinfo : EIATTR_MAXREG_COUNT
	.align		4
        /*005c*/ 	.byte	0x03, 0x1b
        /*005e*/ 	.short	0x00ff


	//----- nvinfo : EIATTR_MERCURY_ISA_VERSION
	.align		4
        /*0060*/ 	.byte	0x03, 0x5f
        /*0062*/ 	.short	0x0101


	//----- nvinfo : EIATTR_VRC_CTA_INIT_COUNT
	.align		4
        /*0064*/ 	.byte	0x02, 0x4a
	.zero		1
	.zero		1


	//----- nvinfo : EIATTR_EXIT_INSTR_OFFSETS
	.align		4
        /*0068*/ 	.byte	0x04, 0x1c
        /*006a*/ 	.short	(.L_19 - .L_18)


	//   ....[0]....
.L_18:
        /*006c*/ 	.word	0x000000a0


	//   ....[1]....
        /*0070*/ 	.word	0x000001d0


	//----- nvinfo : EIATTR_CBANK_PARAM_SIZE
	.align		4
.L_19:
        /*0074*/ 	.byte	0x03, 0x19
        /*0076*/ 	.short	0x0028


	//----- nvinfo : EIATTR_PARAM_CBANK
	.align		4
        /*0078*/ 	.byte	0x04, 0x0a
        /*007a*/ 	.short	(.L_21 - .L_20)
	.align		4
.L_20:
        /*007c*/ 	.word	index@(.nv.constant0._Z9l1_kerneliPfS_S_S_)
        /*0080*/ 	.short	0x0380
        /*0082*/ 	.short	0x0028


	//----- nvinfo : EIATTR_SW_WAR
	.align		4
.L_21:
        /*0084*/ 	.byte	0x04, 0x36
        /*0086*/ 	.short	(.L_23 - .L_22)
.L_22:
        /*0088*/ 	.word	0x00000008
.L_23:


//--------------------- .nv.callgraph             --------------------------
	.section	.nv.callgraph,"",@"SHT_CUDA_CALLGRAPH"
	.align	4
	.sectionentsize	8
	.align		4
        /*0000*/ 	.word	0x00000000
	.align		4
        /*0004*/ 	.word	0xffffffff
	.align		4
        /*0008*/ 	.word	0x00000000
	.align		4
        /*000c*/ 	.word	0xfffffffe
	.align		4
        /*0010*/ 	.word	0x00000000
	.align		4
        /*0014*/ 	.word	0xfffffffd
	.align		4
        /*0018*/ 	.word	0x00000000
	.align		4
        /*001c*/ 	.word	0xfffffffc


//--------------------- .text._Z9l1_kerneliPfS_S_S_ --------------------------
	.section	.text._Z9l1_kerneliPfS_S_S_,"ax",@progbits
	.align	128
        .global         _Z9l1_kerneliPfS_S_S_
        .type           _Z9l1_kerneliPfS_S_S_,@function
        .size           _Z9l1_kerneliPfS_S_S_,(.L_x_1 - _Z9l1_kerneliPfS_S_S_)
        .other          _Z9l1_kerneliPfS_S_S_,@"STO_CUDA_ENTRY STV_DEFAULT"
_Z9l1_kerneliPfS_S_S_:
.text._Z9l1_kerneliPfS_S_S_:
[----:B------:R-:W-:Y:S01]  /*0000*/  LDC R1, c[0x0][0x37c] ;  /* 0x0000df00ff017b82 */ /* 0x000fe20000000800 */
[----:B------:R-:W0:Y:S07]  /*0010*/  S2R R0, SR_TID.X ;  /* 0x0000000000007919 */ /* 0x000e2e0000002100 */
[----:B------:R-:W-:Y:S01]  /*0020*/  S2UR UR4, SR_CTAID.X ;  /* 0x00000000000479c3 */ /* 0x000fe20000002500 */
[----:B------:R-:W1:Y:S01]  /*0030*/  LDCU UR6, c[0x0][0x370] ;  /* 0x00006e00ff0677ac */ /* 0x000e620008000800 */
[----:B------:R-:W2:Y:S06]  /*0040*/  LDCU UR7, c[0x0][0x380] ;  /* 0x00007000ff0777ac */ /* 0x000eac0008000800 */
[----:B------:R-:W1:Y:S08]  /*0050*/  S2UR UR5, SR_CTAID.Y ;  /* 0x00000000000579c3 */ /* 0x000e700000002600 */
[----:B------:R-:W0:Y:S01]  /*0060*/  LDC R11, c[0x0][0x360] ;  /* 0x0000d800ff0b7b82 */ /* 0x000e220000000800 */
[----:B-1----:R-:W-:-:S06]  /*0070*/  UIMAD UR4, UR5, UR6, UR4 ;  /* 0x00000006050472a4 */ /* 0x002fcc000f8e0204 */
[----:B0-----:R-:W-:-:S05]  /*0080*/  IMAD R11, R11, UR4, R0 ;  /* 0x000000040b0b7c24 */ /* 0x001fca000f8e0200 */
[----:B--2---:R-:W-:-:S13]  /*0090*/  ISETP.GE.AND P0, PT, R11, UR7, PT ;  /* 0x000000070b007c0c */ /* 0x004fda000bf06270 */
[----:B------:R-:W-:Y:S05]  /*00a0*/  @P0 EXIT ;  /* 0x000000000000094d */ /* 0x000fea0003800000 */
[----:B------:R-:W0:Y:S01]  /*00b0*/  LDC.64 R2, c[0x0][0x390] ;  /* 0x0000e400ff027b82 */ /* 0x000e220000000a00 */
[----:B------:R-:W1:Y:S07]  /*00c0*/  LDCU.64 UR4, c[0x0][0x358] ;  /* 0x00006b00ff0477ac */ /* 0x000e6e0008000a00 */
[----:B------:R-:W2:Y:S08]  /*00d0*/  LDC.64 R4, c[0x0][0x388] ;  /* 0x0000e200ff047b82 */ /* 0x000eb00000000a00 */
[----:B------:R-:W3:Y:S01]  /*00e0*/  LDC.64 R6, c[0x0][0x3a0] ;  /* 0x0000e800ff067b82 */ /* 0x000ee20000000a00 */
[----:B0-----:R-:W-:-:S07]  /*00f0*/  IMAD.WIDE R2, R11, 0x4, R2 ;  /* 0x000000040b027825 */ /* 0x001fce00078e0202 */
[----:B------:R-:W0:Y:S01]  /*0100*/  LDC.64 R8, c[0x0][0x398] ;  /* 0x0000e600ff087b82 */ /* 0x000e220000000a00 */
[----:B-1----:R-:W4:Y:S01]  /*0110*/  LDG.E R2, desc[UR4][R2.64] ;  /* 0x0000000402027981 */ /* 0x002f22000c1e1900 */
[----:B--2---:R-:W-:-:S06]  /*0120*/  IMAD.WIDE R4, R11, 0x4, R4 ;  /* 0x000000040b047825 */ /* 0x004fcc00078e0204 */
[----:B------:R-:W4:Y:S01]  /*0130*/  LDG.E R5, desc[UR4][R4.64] ;  /* 0x0000000404057981 */ /* 0x000f22000c1e1900 */
[----:B------:R-:W-:Y:S02]  /*0140*/  HFMA2 R10, -RZ, RZ, 1.875, 0 ;  /* 0x3f800000ff0a7431 */ /* 0x000fe400000001ff */
[----:B---3--:R-:W-:-:S04]  /*0150*/  IMAD.WIDE R6, R11, 0x4, R6 ;  /* 0x000000040b067825 */ /* 0x008fc800078e0206 */
[----:B0-----:R-:W-:-:S04]  /*0160*/  IMAD.WIDE R8, R11, 0x4, R8 ;  /* 0x000000040b087825 */ /* 0x001fc800078e0208 */
[C---:B----4-:R-:W-:Y:S01]  /*0170*/  FADD R0, R2.reuse, -R5 ;  /* 0x8000000502007221 */ /* 0x050fe20000000000 */
[----:B------:R-:W-:-:S03]  /*0180*/  FSETP.GT.AND P0, PT, R2, R5, PT ;  /* 0x000000050200720b */ /* 0x000fc60003f04000 */
[----:B------:R-:W-:Y:S01]  /*0190*/  FADD R13, |R0|, -RZ ;  /* 0x800000ff000d7221 */ /* 0x000fe20000000200 */
[----:B------:R-:W-:-:S04]  /*01a0*/  FSEL R11, R10, -1, P0 ;  /* 0xbf8000000a0b7808 */ /* 0x000fc80000000000 */
[----:B------:R-:W-:Y:S04]  /*01b0*/  STG.E desc[UR4][R6.64], R13 ;  /* 0x0000000d06007986 */ /* 0x000fe8000c101904 */
[----:B------:R-:W-:Y:S01]  /*01c0*/  STG.E desc[UR4][R8.64], R11 ;  /* 0x0000000b08007986 */ /* 0x000fe2000c101904 */
[----:B------:R-:W-:Y:S05]  /*01d0*/  EXIT ;  /* 0x000000000000794d */ /* 0x000fea0003800000 */
.L_x_0:
[----:B------:R-:W-:-:S00]  /*01e0*/  BRA `(.L_x_0) ;  /* 0xfffffffc00fc7947 */ /* 0x000fc0000383ffff */
[----:B------:R-:W-:-:S00]  /*01f0*/  NOP ;  /* 0x0000000000007918 */ /* 0x000fc00000000000 */
        /* <DEDUP_REMOVED lines=8> */
.L_x_1:


//--------------------- .nv.shared.reserved.0     --------------------------
	.section	.nv.shared.reserved.0,"aw",@nobits
	.weak		__nv_reservedSMEM_offset_0_alias
	.size		__nv_reservedSMEM_offset_0_alias, 0, 64
	.other		__nv_reservedSMEM_offset_0_alias,@"STO_CUDA_RESERVED_SHARED STV_DEFAULT"
__nv_reservedSMEM_offset_0_alias:
	.zero		0
	.zero		64


//--------------------- .nv.constant0._Z9l1_kerneliPfS_S_S_ --------------------------
	.section	.nv.constant0._Z9l1_kerneliPfS_S_S_,"a",@progbits
	.sectionflags	@""
	.align	4
.nv.constant0._Z9l1_kerneliPfS_S_S_:
	.zero		936


//--------------------- SYMBOLS --------------------------

	.type		.nv.reservedSmem.offset0,@object
	.size		.nv.reservedSmem.offset0,0x4
